//
// Generated by NVIDIA NVVM Compiler
//
// Compiler Build ID: CL-36424714
// Cuda compilation tools, release 13.0, V13.0.88
// Based on NVVM 20.0.0
//

.version 9.0
.target sm_100
.address_size 64

	// .globl	_Z8sumOnGPUPfS_S_i

.visible .entry _Z8sumOnGPUPfS_S_i(
	.param .u64 .ptr .align 1 _Z8sumOnGPUPfS_S_i_param_0,
	.param .u64 .ptr .align 1 _Z8sumOnGPUPfS_S_i_param_1,
	.param .u64 .ptr .align 1 _Z8sumOnGPUPfS_S_i_param_2,
	.param .u32 _Z8sumOnGPUPfS_S_i_param_3
)
{
	.reg .pred 	%p<2>;
	.reg .b32 	%r<6>;
	.reg .b32 	%f<4>;
	.reg .b64 	%rd<11>;

	ld.param.u64 	%rd1, [_Z8sumOnGPUPfS_S_i_param_0];
	ld.param.u64 	%rd2, [_Z8sumOnGPUPfS_S_i_param_1];
	ld.param.u64 	%rd3, [_Z8sumOnGPUPfS_S_i_param_2];
	ld.param.u32 	%r2, [_Z8sumOnGPUPfS_S_i_param_3];
	mov.u32 	%r3, %tid.x;
	mov.u32 	%r4, %ctaid.x;
	mov.u32 	%r5, %ntid.x;
	mad.lo.s32 	%r1, %r4, %r5, %r3;
	setp.ge.s32 	%p1, %r1, %r2;
	@%p1 bra 	$L__BB0_2;
	cvta.to.global.u64 	%rd4, %rd1;
	cvta.to.global.u64 	%rd5, %rd2;
	cvta.to.global.u64 	%rd6, %rd3;
	mul.wide.s32 	%rd7, %r1, 4;
	add.s64 	%rd8, %rd4, %rd7;
	ld.global.f32 	%f1, [%rd8];
	add.s64 	%rd9, %rd5, %rd7;
	ld.global.f32 	%f2, [%rd9];
	add.f32 	%f3, %f1, %f2;
	add.s64 	%rd10, %rd6, %rd7;
	st.global.f32 	[%rd10], %f3;
$L__BB0_2:
	ret;

}


// ===== COMPILED SASS (sm_100) =====

	.target	sm_100

	.elftype	@"ET_EXEC"


//--------------------- .note.nv.tkinfo           --------------------------
	.section	.note.nv.tkinfo,"",@"SHT_NOTE"
	.sectionflags	@"SHF_NOTE_NV_TKINFO"
	.tkinfo
        /*0018*/ 	.word	0x00000002
        /*0030*/ 	.string	""
        /*0030*/ 	.string	"ptxas"
        /*0030*/ 	.string	"Cuda compilation tools, release 13.0, V13.0.88"
        /*0030*/ 	.string	"Build cuda_13.0.r13.0/compiler.36424714_0"
        /*0030*/ 	.string	"-arch sm_100 -m 64 "



//--------------------- .note.nv.cuinfo           --------------------------
	.section	.note.nv.cuinfo,"",@"SHT_NOTE"
	.sectionflags	@"SHF_NOTE_NV_CUINFO"
        /*0018*/ 	.short	0x0002
        /*001a*/ 	.short	0x0064
        /*001c*/ 	.short	0x0082
	.zero		2


//--------------------- .nv.info                  --------------------------
	.section	.nv.info,"",@"SHT_CUDA_INFO"
	.align	4


	//----- nvinfo : EIATTR_REGCOUNT
	.align		4
        /*0000*/ 	.byte	0x04, 0x2f
        /*0002*/ 	.short	(.L_1 - .L_0)
	.align		4
.L_0:
        /*0004*/ 	.word	index@(_Z8sumOnGPUPfS_S_i)
        /*0008*/ 	.word	0x0000000c


	//----- nvinfo : EIATTR_FRAME_SIZE
	.align		4
.L_1:
        /*000c*/ 	.byte	0x04, 0x11
        /*000e*/ 	.short	(.L_3 - .L_2)
	.align		4
.L_2:
        /*0010*/ 	.word	index@(_Z8sumOnGPUPfS_S_i)
        /*0014*/ 	.word	0x00000000


	//----- nvinfo : EIATTR_MIN_STACK_SIZE
	.align		4
.L_3:
        /*0018*/ 	.byte	0x04, 0x12
        /*001a*/ 	.short	(.L_5 - .L_4)
	.align		4
.L_4:
        /*001c*/ 	.word	index@(_Z8sumOnGPUPfS_S_i)
        /*0020*/ 	.word	0x00000000
.L_5:


//--------------------- .nv.compat                --------------------------
	.section	.nv.compat,"",@"SHT_CUDA_COMPAT_INFO"
	.align	4
        /*0000*/ 	.byte	0x02, 0x09, 0x00, 0x00, 0x02, 0x02, 0x01, 0x00, 0x02, 0x05, 0x05, 0x00, 0x03, 0x07, 0x01, 0x01
        /*0010*/ 	.byte	0x02, 0x03, 0x00, 0x00, 0x02, 0x06, 0x01, 0x00, 0x04, 0x0b, 0x08, 0x00, 0x09, 0x00, 0x00, 0x00
        /*0020*/ 	.byte	0x00, 0x00, 0x00, 0x00


//--------------------- .nv.info._Z8sumOnGPUPfS_S_i --------------------------
	.section	.nv.info._Z8sumOnGPUPfS_S_i,"",@"SHT_CUDA_INFO"
	.sectionflags	@""
	.align	4


	//----- nvinfo : EIATTR_CUDA_API_VERSION
	.align		4
        /*0000*/ 	.byte	0x04, 0x37
        /*0002*/ 	.short	(.L_7 - .L_6)
.L_6:
        /*0004*/ 	.word	0x00000082


	//----- nvinfo : EIATTR_KPARAM_INFO
	.align		4
.L_7:
        /*0008*/ 	.byte	0x04, 0x17
        /*000a*/ 	.short	(.L_9 - .L_8)
.L_8:
        /*000c*/ 	.word	0x00000000
        /*0010*/ 	.short	0x0003
        /*0012*/ 	.short	0x0018
        /*0014*/ 	.byte	0x00, 0xf0, 0x11, 0x00


	//----- nvinfo : EIATTR_KPARAM_INFO
	.align		4
.L_9:
        /*0018*/ 	.byte	0x04, 0x17
        /*001a*/ 	.short	(.L_11 - .L_10)
.L_10:
        /*001c*/ 	.word	0x00000000
        /*0020*/ 	.short	0x0002
        /*0022*/ 	.short	0x0010
        /*0024*/ 	.byte	0x00, 0xf5, 0x21, 0x00


	//----- nvinfo : EIATTR_KPARAM_INFO
	.align		4
.L_11:
        /*0028*/ 	.byte	0x04, 0x17
        /*002a*/ 	.short	(.L_13 - .L_12)
.L_12:
        /*002c*/ 	.word	0x00000000
        /*0030*/ 	.short	0x0001
        /*0032*/ 	.short	0x0008
        /*0034*/ 	.byte	0x00, 0xf5, 0x21, 0x00


	//----- nvinfo : EIATTR_KPARAM_INFO
	.align		4
.L_13:
        /*0038*/ 	.byte	0x04, 0x17
        /*003a*/ 	.short	(.L_15 - .L_14)
.L_14:
        /*003c*/ 	.word	0x00000000
        /*0040*/ 	.short	0x0000
        /*0042*/ 	.short	0x0000
        /*0044*/ 	.byte	0x00, 0xf5, 0x21, 0x00


	//----- nvinfo : EIATTR_SPARSE_MMA_MASK
	.align		4
.L_15:
        /*0048*/ 	.byte	0x03, 0x50
        /*004a*/ 	.short	0x0000


	//----- nvinfo : EIATTR_MAXREG_COUNT
	.align		4
        /*004c*/ 	.byte	0x03, 0x1b
        /*004e*/ 	.short	0x00ff


	//----- nvinfo : EIATTR_MERCURY_ISA_VERSION
	.align		4
        /*0050*/ 	.byte	0x03, 0x5f
        /*0052*/ 	.short	0x0101


	//----- nvinfo : EIATTR_VRC_CTA_INIT_COUNT
	.align		4
        /*0054*/ 	.byte	0x02, 0x4a
	.zero		1
	.zero		1


	//----- nvinfo : EIATTR_EXIT_INSTR_OFFSETS
	.align		4
        /*0058*/ 	.byte	0x04, 0x1c
        /*005a*/ 	.short	(.L_17 - .L_16)


	//   ....[0]....
.L_16:
        /*005c*/ 	.word	0x00000070


	//   ....[1]....
        /*0060*/ 	.word	0x00000130


	//----- nvinfo : EIATTR_CBANK_PARAM_SIZE
	.align		4
.L_17:
        /*0064*/ 	.byte	0x03, 0x19
        /*0066*/ 	.short	0x001c


	//----- nvinfo : EIATTR_PARAM_CBANK
	.align		4
        /*0068*/ 	.byte	0x04, 0x0a
        /*006a*/ 	.short	(.L_19 - .L_18)
	.align		4
.L_18:
        /*006c*/ 	.word	index@(.nv.constant0._Z8sumOnGPUPfS_S_i)
        /*0070*/ 	.short	0x0380
        /*0072*/ 	.short	0x001c


	//----- nvinfo : EIATTR_SW_WAR
	.align		4
.L_19:
        /*0074*/ 	.byte	0x04, 0x36
        /*0076*/ 	.short	(.L_21 - .L_20)
.L_20:
        /*0078*/ 	.word	0x00000008
.L_21:


//--------------------- .nv.callgraph             --------------------------
	.section	.nv.callgraph,"",@"SHT_CUDA_CALLGRAPH"
	.align	4
	.sectionentsize	8
	.align		4
        /*0000*/ 	.word	0x00000000
	.align		4
        /*0004*/ 	.word	0xffffffff
	.align		4
        /*0008*/ 	.word	0x00000000
	.align		4
        /*000c*/ 	.word	0xfffffffe
	.align		4
        /*0010*/ 	.word	0x00000000
	.align		4
        /*0014*/ 	.word	0xfffffffd
	.align		4
        /*0018*/ 	.word	0x00000000
	.align		4
        /*001c*/ 	.word	0xfffffffc


//--------------------- .text._Z8sumOnGPUPfS_S_i  --------------------------
	.section	.text._Z8sumOnGPUPfS_S_i,"ax",@progbits
	.align	128
        .global         _Z8sumOnGPUPfS_S_i
        .type           _Z8sumOnGPUPfS_S_i,@function
        .size           _Z8sumOnGPUPfS_S_i,(.L_x_1 - _Z8sumOnGPUPfS_S_i)
        .other          _Z8sumOnGPUPfS_S_i,@"STO_CUDA_ENTRY STV_DEFAULT"
_Z8sumOnGPUPfS_S_i:
.text._Z8sumOnGPUPfS_S_i:
[----:B------:R-:W-:Y:S01]  /*0000*/  LDC R1, c[0x0][0x37c] ;  /* 0x0000df00ff017b82 */ /* 0x000fe20000000800 */
[----:B------:R-:W0:Y:S07]  /*0010*/  S2R R9, SR_TID.X ;  /* 0x0000000000097919 */ /* 0x000e2e0000002100 */
[----:B------:R-:W0:Y:S01]  /*0020*/  S2UR UR4, SR_CTAID.X ;  /* 0x00000000000479c3 */ /* 0x000e220000002500 */
[----:B------:R-:W1:Y:S07]  /*0030*/  LDCU UR5, c[0x0][0x398] ;  /* 0x00007300ff0577ac */ /* 0x000e6e0008000800 */
[----:B------:R-:W0:Y:S02]  /*0040*/  LDC R0, c[0x0][0x360] ;  /* 0x0000d800ff007b82 */ /* 0x000e240000000800 */
[----:B0-----:R-:W-:-:S05]  /*0050*/  IMAD R9, R0, UR4, R9 ;  /* 0x0000000400097c24 */ /* 0x001fca000f8e0209 */
[----:B-1----:R-:W-:-:S13]  /*0060*/  ISETP.GE.AND P0, PT, R9, UR5, PT ;  /* 0x0000000509007c0c */ /* 0x002fda000bf06270 */
[----:B------:R-:W-:Y:S05]  /*0070*/  @P0 EXIT ;  /* 0x000000000000094d */ /* 0x000fea0003800000 */
[----:B------:R-:W0:Y:S01]  /*0080*/  LDC.64 R2, c[0x0][0x380] ;  /* 0x0000e000ff027b82 */ /* 0x000e220000000a00 */
[----:B------:R-:W1:Y:S07]  /*0090*/  LDCU.64 UR4, c[0x0][0x358] ;  /* 0x00006b00ff0477ac */ /* 0x000e6e0008000a00 */
[----:B------:R-:W2:Y:S08]  /*00a0*/  LDC.64 R4, c[0x0][0x388] ;  /* 0x0000e200ff047b82 */ /* 0x000eb00000000a00 */
[----:B------:R-:W3:Y:S01]  /*00b0*/  LDC.64 R6, c[0x0][0x390] ;  /* 0x0000e400ff067b82 */ /* 0x000ee20000000a00 */
[----:B0-----:R-:W-:-:S06]  /*00c0*/  IMAD.WIDE R2, R9, 0x4, R2 ;  /* 0x0000000409027825 */ /* 0x001fcc00078e0202 */
[----:B-1----:R-:W4:Y:S01]  /*00d0*/  LDG.E R2, desc[UR4][R2.64] ;  /* 0x0000000402027981 */ /* 0x002f22000c1e1900 */
[----:B--2---:R-:W-:-:S06]  /*00e0*/  IMAD.WIDE R4, R9, 0x4, R4 ;  /* 0x0000000409047825 */ /* 0x004fcc00078e0204 */
[----:B------:R-:W4:Y:S01]  /*00f0*/  LDG.E R5, desc[UR4][R4.64] ;  /* 0x0000000404057981 */ /* 0x000f22000c1e1900 */
[----:B---3--:R-:W-:-:S04]  /*0100*/  IMAD.WIDE R6, R9, 0x4, R6 ;  /* 0x0000000409067825 */ /* 0x008fc800078e0206 */
[----:B----4-:R-:W-:-:S05]  /*0110*/  FADD R9, R2, R5 ;  /* 0x0000000502097221 */ /* 0x010fca0000000000 */
[----:B------:R-:W-:Y:S01]  /*0120*/  STG.E desc[UR4][R6.64], R9 ;  /* 0x0000000906007986 */ /* 0x000fe2000c101904 */
[----:B------:R-:W-:Y:S05]  /*0130*/  EXIT ;  /* 0x000000000000794d */ /* 0x000fea0003800000 */
.L_x_0:
[----:B------:R-:W-:-:S00]  /*0140*/  BRA `(.L_x_0) ;  /* 0xfffffffc00fc7947 */ /* 0x000fc0000383ffff */
[----:B------:R-:W-:-:S00]  /*0150*/  NOP ;  /* 0x0000000000007918 */ /* 0x000fc00000000000 */
        /* <DEDUP_REMOVED lines=10> */
.L_x_1:


//--------------------- .nv.shared.reserved.0     --------------------------
	.section	.nv.shared.reserved.0,"aw",@nobits
	.weak		__nv_reservedSMEM_offset_0_alias
	.size		__nv_reservedSMEM_offset_0_alias, 0, 64
	.other		__nv_reservedSMEM_offset_0_alias,@"STO_CUDA_RESERVED_SHARED STV_DEFAULT"
__nv_reservedSMEM_offset_0_alias:
	.zero		0
	.zero		64


//--------------------- .nv.constant0._Z8sumOnGPUPfS_S_i --------------------------
	.section	.nv.constant0._Z8sumOnGPUPfS_S_i,"a",@progbits
	.sectionflags	@""
	.align	4
.nv.constant0._Z8sumOnGPUPfS_S_i:
	.zero		924


//--------------------- SYMBOLS --------------------------

	.type		.nv.reservedSmem.offset0,@object
	.size		.nv.reservedSmem.offset0,0x4
